//
// Generated by NVIDIA NVVM Compiler
//
// Compiler Build ID: CL-36424714
// Cuda compilation tools, release 13.0, V13.0.88
// Based on NVVM 20.0.0
//

.version 9.0
.target sm_100
.address_size 64

	// .globl	_Z6cumsumPiS_ii
// _ZZ6cumsumPiS_iiE4smem has been demoted

.visible .entry _Z6cumsumPiS_ii(
	.param .u64 .ptr .align 1 _Z6cumsumPiS_ii_param_0,
	.param .u64 .ptr .align 1 _Z6cumsumPiS_ii_param_1,
	.param .u32 _Z6cumsumPiS_ii_param_2,
	.param .u32 _Z6cumsumPiS_ii_param_3
)
{
	.reg .pred 	%p<37>;
	.reg .b32 	%r<89>;
	.reg .b64 	%rd<9>;
	// demoted variable
	.shared .align 4 .b8 _ZZ6cumsumPiS_iiE4smem[1024];
	ld.param.u64 	%rd1, [_Z6cumsumPiS_ii_param_0];
	ld.param.u64 	%rd2, [_Z6cumsumPiS_ii_param_1];
	mov.u32 	%r40, %ctaid.x;
	mov.u32 	%r41, %ntid.x;
	mov.u32 	%r1, %tid.x;
	mad.lo.s32 	%r2, %r40, %r41, %r1;
	setp.gt.u32 	%p1, %r1, 255;
	@%p1 bra 	$L__BB0_2;
	cvta.to.global.u64 	%rd3, %rd2;
	mul.wide.u32 	%rd4, %r1, 4;
	add.s64 	%rd5, %rd3, %rd4;
	ld.global.u32 	%r42, [%rd5];
	shl.b32 	%r43, %r1, 2;
	mov.u32 	%r44, _ZZ6cumsumPiS_iiE4smem;
	add.s32 	%r45, %r44, %r43;
	st.shared.u32 	[%r45], %r42;
$L__BB0_2:
	bar.sync 	0;
	setp.gt.s32 	%p2, %r2, 32767;
	@%p2 bra 	$L__BB0_40;
	mov.b32 	%r86, 0;
	mov.u32 	%r48, _ZZ6cumsumPiS_iiE4smem;
$L__BB0_4:
	shl.b32 	%r47, %r86, 2;
	add.s32 	%r4, %r48, %r47;
	ld.shared.u32 	%r49, [%r4];
	setp.ge.s32 	%p3, %r2, %r49;
	mov.u32 	%r87, %r86;
	@%p3 bra 	$L__BB0_7;
$L__BB0_5:
	setp.eq.s32 	%p36, %r87, 0;
	mov.u32 	%r88, %r2;
	@%p36 bra 	$L__BB0_39;
	shl.b32 	%r82, %r87, 2;
	add.s32 	%r84, %r48, %r82;
	ld.shared.u32 	%r85, [%r84+-4];
	sub.s32 	%r88, %r2, %r85;
	bra.uni 	$L__BB0_39;
$L__BB0_7:
	add.s32 	%r87, %r86, 1;
	ld.shared.u32 	%r50, [%r4+4];
	setp.lt.s32 	%p4, %r2, %r50;
	@%p4 bra 	$L__BB0_5;
	add.s32 	%r87, %r86, 2;
	ld.shared.u32 	%r51, [%r4+8];
	setp.lt.s32 	%p5, %r2, %r51;
	@%p5 bra 	$L__BB0_5;
	add.s32 	%r87, %r86, 3;
	ld.shared.u32 	%r52, [%r4+12];
	setp.lt.s32 	%p6, %r2, %r52;
	@%p6 bra 	$L__BB0_5;
	add.s32 	%r87, %r86, 4;
	ld.shared.u32 	%r53, [%r4+16];
	setp.lt.s32 	%p7, %r2, %r53;
	@%p7 bra 	$L__BB0_5;
	add.s32 	%r87, %r86, 5;
	ld.shared.u32 	%r54, [%r4+20];
	setp.lt.s32 	%p8, %r2, %r54;
	@%p8 bra 	$L__BB0_5;
	add.s32 	%r87, %r86, 6;
	ld.shared.u32 	%r55, [%r4+24];
	setp.lt.s32 	%p9, %r2, %r55;
	@%p9 bra 	$L__BB0_5;
	add.s32 	%r87, %r86, 7;
	ld.shared.u32 	%r56, [%r4+28];
	setp.lt.s32 	%p10, %r2, %r56;
	@%p10 bra 	$L__BB0_5;
	add.s32 	%r87, %r86, 8;
	ld.shared.u32 	%r57, [%r4+32];
	setp.lt.s32 	%p11, %r2, %r57;
	@%p11 bra 	$L__BB0_5;
	add.s32 	%r87, %r86, 9;
	ld.shared.u32 	%r58, [%r4+36];
	setp.lt.s32 	%p12, %r2, %r58;
	@%p12 bra 	$L__BB0_5;
	add.s32 	%r87, %r86, 10;
	ld.shared.u32 	%r59, [%r4+40];
	setp.lt.s32 	%p13, %r2, %r59;
	@%p13 bra 	$L__BB0_5;
	add.s32 	%r87, %r86, 11;
	ld.shared.u32 	%r60, [%r4+44];
	setp.lt.s32 	%p14, %r2, %r60;
	@%p14 bra 	$L__BB0_5;
	add.s32 	%r87, %r86, 12;
	ld.shared.u32 	%r61, [%r4+48];
	setp.lt.s32 	%p15, %r2, %r61;
	@%p15 bra 	$L__BB0_5;
	add.s32 	%r87, %r86, 13;
	ld.shared.u32 	%r62, [%r4+52];
	setp.lt.s32 	%p16, %r2, %r62;
	@%p16 bra 	$L__BB0_5;
	add.s32 	%r87, %r86, 14;
	ld.shared.u32 	%r63, [%r4+56];
	setp.lt.s32 	%p17, %r2, %r63;
	@%p17 bra 	$L__BB0_5;
	add.s32 	%r87, %r86, 15;
	ld.shared.u32 	%r64, [%r4+60];
	setp.lt.s32 	%p18, %r2, %r64;
	@%p18 bra 	$L__BB0_5;
	add.s32 	%r87, %r86, 16;
	ld.shared.u32 	%r65, [%r4+64];
	setp.lt.s32 	%p19, %r2, %r65;
	@%p19 bra 	$L__BB0_5;
	add.s32 	%r87, %r86, 17;
	ld.shared.u32 	%r66, [%r4+68];
	setp.lt.s32 	%p20, %r2, %r66;
	@%p20 bra 	$L__BB0_5;
	add.s32 	%r87, %r86, 18;
	ld.shared.u32 	%r67, [%r4+72];
	setp.lt.s32 	%p21, %r2, %r67;
	@%p21 bra 	$L__BB0_5;
	add.s32 	%r87, %r86, 19;
	ld.shared.u32 	%r68, [%r4+76];
	setp.lt.s32 	%p22, %r2, %r68;
	@%p22 bra 	$L__BB0_5;
	add.s32 	%r87, %r86, 20;
	ld.shared.u32 	%r69, [%r4+80];
	setp.lt.s32 	%p23, %r2, %r69;
	@%p23 bra 	$L__BB0_5;
	add.s32 	%r87, %r86, 21;
	ld.shared.u32 	%r70, [%r4+84];
	setp.lt.s32 	%p24, %r2, %r70;
	@%p24 bra 	$L__BB0_5;
	add.s32 	%r87, %r86, 22;
	ld.shared.u32 	%r71, [%r4+88];
	setp.lt.s32 	%p25, %r2, %r71;
	@%p25 bra 	$L__BB0_5;
	add.s32 	%r87, %r86, 23;
	ld.shared.u32 	%r72, [%r4+92];
	setp.lt.s32 	%p26, %r2, %r72;
	@%p26 bra 	$L__BB0_5;
	add.s32 	%r87, %r86, 24;
	ld.shared.u32 	%r73, [%r4+96];
	setp.lt.s32 	%p27, %r2, %r73;
	@%p27 bra 	$L__BB0_5;
	add.s32 	%r87, %r86, 25;
	ld.shared.u32 	%r74, [%r4+100];
	setp.lt.s32 	%p28, %r2, %r74;
	@%p28 bra 	$L__BB0_5;
	add.s32 	%r87, %r86, 26;
	ld.shared.u32 	%r75, [%r4+104];
	setp.lt.s32 	%p29, %r2, %r75;
	@%p29 bra 	$L__BB0_5;
	add.s32 	%r87, %r86, 27;
	ld.shared.u32 	%r76, [%r4+108];
	setp.lt.s32 	%p30, %r2, %r76;
	@%p30 bra 	$L__BB0_5;
	add.s32 	%r87, %r86, 28;
	ld.shared.u32 	%r77, [%r4+112];
	setp.lt.s32 	%p31, %r2, %r77;
	@%p31 bra 	$L__BB0_5;
	add.s32 	%r87, %r86, 29;
	ld.shared.u32 	%r78, [%r4+116];
	setp.lt.s32 	%p32, %r2, %r78;
	@%p32 bra 	$L__BB0_5;
	add.s32 	%r87, %r86, 30;
	ld.shared.u32 	%r79, [%r4+120];
	setp.lt.s32 	%p33, %r2, %r79;
	@%p33 bra 	$L__BB0_5;
	add.s32 	%r87, %r86, 31;
	ld.shared.u32 	%r80, [%r4+124];
	setp.lt.s32 	%p34, %r2, %r80;
	@%p34 bra 	$L__BB0_5;
	add.s32 	%r86, %r86, 32;
	setp.ne.s32 	%p35, %r86, 256;
	mov.b32 	%r88, 0;
	@%p35 bra 	$L__BB0_4;
$L__BB0_39:
	bar.sync 	0;
	cvta.to.global.u64 	%rd6, %rd1;
	mul.wide.s32 	%rd7, %r2, 4;
	add.s64 	%rd8, %rd6, %rd7;
	st.global.u32 	[%rd8], %r88;
$L__BB0_40:
	ret;

}


// ===== COMPILED SASS (sm_100) =====

	.target	sm_100

	.elftype	@"ET_EXEC"


//--------------------- .note.nv.tkinfo           --------------------------
	.section	.note.nv.tkinfo,"",@"SHT_NOTE"
	.sectionflags	@"SHF_NOTE_NV_TKINFO"
	.tkinfo
        /*0018*/ 	.word	0x00000002
        /*0030*/ 	.string	""
        /*0030*/ 	.string	"ptxas"
        /*0030*/ 	.string	"Cuda compilation tools, release 13.0, V13.0.88"
        /*0030*/ 	.string	"Build cuda_13.0.r13.0/compiler.36424714_0"
        /*0030*/ 	.string	"-arch sm_100 -m 64 "



//--------------------- .note.nv.cuinfo           --------------------------
	.section	.note.nv.cuinfo,"",@"SHT_NOTE"
	.sectionflags	@"SHF_NOTE_NV_CUINFO"
        /*0018*/ 	.short	0x0002
        /*001a*/ 	.short	0x0064
        /*001c*/ 	.short	0x0082
	.zero		2


//--------------------- .nv.info                  --------------------------
	.section	.nv.info,"",@"SHT_CUDA_INFO"
	.align	4


	//----- nvinfo : EIATTR_REGCOUNT
	.align		4
        /*0000*/ 	.byte	0x04, 0x2f
        /*0002*/ 	.short	(.L_1 - .L_0)
	.align		4
.L_0:
        /*0004*/ 	.word	index@(_Z6cumsumPiS_ii)
        /*0008*/ 	.word	0x0000000a


	//----- nvinfo : EIATTR_FRAME_SIZE
	.align		4
.L_1:
        /*000c*/ 	.byte	0x04, 0x11
        /*000e*/ 	.short	(.L_3 - .L_2)
	.align		4
.L_2:
        /*0010*/ 	.word	index@(_Z6cumsumPiS_ii)
        /*0014*/ 	.word	0x00000000


	//----- nvinfo : EIATTR_MIN_STACK_SIZE
	.align		4
.L_3:
        /*0018*/ 	.byte	0x04, 0x12
        /*001a*/ 	.short	(.L_5 - .L_4)
	.align		4
.L_4:
        /*001c*/ 	.word	index@(_Z6cumsumPiS_ii)
        /*0020*/ 	.word	0x00000000
.L_5:


//--------------------- .nv.compat                --------------------------
	.section	.nv.compat,"",@"SHT_CUDA_COMPAT_INFO"
	.align	4
        /*0000*/ 	.byte	0x02, 0x09, 0x00, 0x00, 0x02, 0x02, 0x01, 0x00, 0x02, 0x05, 0x05, 0x00, 0x03, 0x07, 0x01, 0x01
        /*0010*/ 	.byte	0x02, 0x03, 0x00, 0x00, 0x02, 0x06, 0x01, 0x00, 0x04, 0x0b, 0x08, 0x00, 0x09, 0x00, 0x00, 0x00
        /*0020*/ 	.byte	0x00, 0x00, 0x00, 0x00


//--------------------- .nv.info._Z6cumsumPiS_ii  --------------------------
	.section	.nv.info._Z6cumsumPiS_ii,"",@"SHT_CUDA_INFO"
	.sectionflags	@""
	.align	4


	//----- nvinfo : EIATTR_CUDA_API_VERSION
	.align		4
        /*0000*/ 	.byte	0x04, 0x37
        /*0002*/ 	.short	(.L_7 - .L_6)
.L_6:
        /*0004*/ 	.word	0x00000082


	//----- nvinfo : EIATTR_KPARAM_INFO
	.align		4
.L_7:
        /*0008*/ 	.byte	0x04, 0x17
        /*000a*/ 	.short	(.L_9 - .L_8)
.L_8:
        /*000c*/ 	.word	0x00000000
        /*0010*/ 	.short	0x0003
        /*0012*/ 	.short	0x0014
        /*0014*/ 	.byte	0x00, 0xf0, 0x11, 0x00


	//----- nvinfo : EIATTR_KPARAM_INFO
	.align		4
.L_9:
        /*0018*/ 	.byte	0x04, 0x17
        /*001a*/ 	.short	(.L_11 - .L_10)
.L_10:
        /*001c*/ 	.word	0x00000000
        /*0020*/ 	.short	0x0002
        /*0022*/ 	.short	0x0010
        /*0024*/ 	.byte	0x00, 0xf0, 0x11, 0x00


	//----- nvinfo : EIATTR_KPARAM_INFO
	.align		4
.L_11:
        /*0028*/ 	.byte	0x04, 0x17
        /*002a*/ 	.short	(.L_13 - .L_12)
.L_12:
        /*002c*/ 	.word	0x00000000
        /*0030*/ 	.short	0x0001
        /*0032*/ 	.short	0x0008
        /*0034*/ 	.byte	0x00, 0xf5, 0x21, 0x00


	//----- nvinfo : EIATTR_KPARAM_INFO
	.align		4
.L_13:
        /*0038*/ 	.byte	0x04, 0x17
        /*003a*/ 	.short	(.L_15 - .L_14)
.L_14:
        /*003c*/ 	.word	0x00000000
        /*0040*/ 	.short	0x0000
        /*0042*/ 	.short	0x0000
        /*0044*/ 	.byte	0x00, 0xf5, 0x21, 0x00


	//----- nvinfo : EIATTR_SPARSE_MMA_MASK
	.align		4
.L_15:
        /*0048*/ 	.byte	0x03, 0x50
        /*004a*/ 	.short	0x0000


	//----- nvinfo : EIATTR_MAXREG_COUNT
	.align		4
        /*004c*/ 	.byte	0x03, 0x1b
        /*004e*/ 	.short	0x00ff


	//----- nvinfo : EIATTR_NUM_BARRIERS
	.align		4
        /*0050*/ 	.byte	0x02, 0x4c
        /*0052*/ 	.byte	0x01
	.zero		1


	//----- nvinfo : EIATTR_MERCURY_ISA_VERSION
	.align		4
        /*0054*/ 	.byte	0x03, 0x5f
        /*0056*/ 	.short	0x0101


	//----- nvinfo : EIATTR_VRC_CTA_INIT_COUNT
	.align		4
        /*0058*/ 	.byte	0x02, 0x4a
	.zero		1
	.zero		1


	//----- nvinfo : EIATTR_EXIT_INSTR_OFFSETS
	.align		4
        /*005c*/ 	.byte	0x04, 0x1c
        /*005e*/ 	.short	(.L_17 - .L_16)


	//   ....[0]....
.L_16:
        /*0060*/ 	.word	0x00000110


	//   ....[1]....
        /*0064*/ 	.word	0x00003660


	//----- nvinfo : EIATTR_CRS_STACK_SIZE
	.align		4
.L_17:
        /*0068*/ 	.byte	0x04, 0x1e
        /*006a*/ 	.short	(.L_19 - .L_18)
.L_18:
        /*006c*/ 	.word	0x00000000


	//----- nvinfo : EIATTR_CBANK_PARAM_SIZE
	.align		4
.L_19:
        /*0070*/ 	.byte	0x03, 0x19
        /*0072*/ 	.short	0x0018


	//----- nvinfo : EIATTR_PARAM_CBANK
	.align		4
        /*0074*/ 	.byte	0x04, 0x0a
        /*0076*/ 	.short	(.L_21 - .L_20)
	.align		4
.L_20:
        /*0078*/ 	.word	index@(.nv.constant0._Z6cumsumPiS_ii)
        /*007c*/ 	.short	0x0380
        /*007e*/ 	.short	0x0018


	//----- nvinfo : EIATTR_SW_WAR
	.align		4
.L_21:
        /*0080*/ 	.byte	0x04, 0x36
        /*0082*/ 	.short	(.L_23 - .L_22)
.L_22:
        /*0084*/ 	.word	0x00000008
.L_23:


//--------------------- .nv.callgraph             --------------------------
	.section	.nv.callgraph,"",@"SHT_CUDA_CALLGRAPH"
	.align	4
	.sectionentsize	8
	.align		4
        /*0000*/ 	.word	0x00000000
	.align		4
        /*0004*/ 	.word	0xffffffff
	.align		4
        /*0008*/ 	.word	0x00000000
	.align		4
        /*000c*/ 	.word	0xfffffffe
	.align		4
        /*0010*/ 	.word	0x00000000
	.align		4
        /*0014*/ 	.word	0xfffffffd
	.align		4
        /*0018*/ 	.word	0x00000000
	.align		4
        /*001c*/ 	.word	0xfffffffc


//--------------------- .text._Z6cumsumPiS_ii     --------------------------
	.section	.text._Z6cumsumPiS_ii,"ax",@progbits
	.align	128
        .global         _Z6cumsumPiS_ii
        .type           _Z6cumsumPiS_ii,@function
        .size           _Z6cumsumPiS_ii,(.L_x_5 - _Z6cumsumPiS_ii)
        .other          _Z6cumsumPiS_ii,@"STO_CUDA_ENTRY STV_DEFAULT"
_Z6cumsumPiS_ii:
.text._Z6cumsumPiS_ii:
[----:B------:R-:W-:Y:S01]  /*0000*/  LDC R1, c[0x0][0x37c] ;  /* 0x0000df00ff017b82 */ /* 0x000fe20000000800 */
[----:B------:R-:W0:Y:S01]  /*0010*/  S2R R7, SR_TID.X ;  /* 0x0000000000077919 */ /* 0x000e220000002100 */
[----:B------:R-:W1:Y:S01]  /*0020*/  LDCU.64 UR6, c[0x0][0x358] ;  /* 0x00006b00ff0677ac */ /* 0x000e620008000a00 */
[----:B0-----:R-:W-:-:S13]  /*0030*/  ISETP.GT.U32.AND P0, PT, R7, 0xff, PT ;  /* 0x000000ff0700780c */ /* 0x001fda0003f04070 */
[----:B------:R-:W0:Y:S02]  /*0040*/  @!P0 LDC.64 R2, c[0x0][0x388] ;  /* 0x0000e200ff028b82 */ /* 0x000e240000000a00 */
[----:B0-----:R-:W-:-:S06]  /*0050*/  @!P0 IMAD.WIDE.U32 R2, R7, 0x4, R2 ;  /* 0x0000000407028825 */ /* 0x001fcc00078e0002 */
[----:B-1----:R-:W2:Y:S01]  /*0060*/  @!P0 LDG.E R2, desc[UR6][R2.64] ;  /* 0x0000000602028981 */ /* 0x002ea2000c1e1900 */
[----:B------:R-:W0:Y:S01]  /*0070*/  S2UR UR4, SR_CTAID.X ;  /* 0x00000000000479c3 */ /* 0x000e220000002500 */
[----:B------:R-:W-:Y:S01]  /*0080*/  @!P0 MOV R4, 0x400 ;  /* 0x0000040000048802 */ /* 0x000fe20000000f00 */
[----:B------:R-:W1:Y:S06]  /*0090*/  @!P0 S2R R5, SR_CgaCtaId ;  /* 0x0000000000058919 */ /* 0x000e6c0000008800 */
[----:B------:R-:W0:Y:S02]  /*00a0*/  LDC R0, c[0x0][0x360] ;  /* 0x0000d800ff007b82 */ /* 0x000e240000000800 */
[----:B0-----:R-:W-:Y:S01]  /*00b0*/  IMAD R0, R0, UR4, R7 ;  /* 0x0000000400007c24 */ /* 0x001fe2000f8e0207 */
[----:B-1----:R-:W-:-:S04]  /*00c0*/  @!P0 LEA R4, R5, R4, 0x18 ;  /* 0x0000000405048211 */ /* 0x002fc800078ec0ff */
[----:B------:R-:W-:Y:S01]  /*00d0*/  ISETP.GT.AND P1, PT, R0, 0x7fff, PT ;  /* 0x00007fff0000780c */ /* 0x000fe20003f24270 */
[----:B------:R-:W-:-:S05]  /*00e0*/  @!P0 IMAD R5, R7, 0x4, R4 ;  /* 0x0000000407058824 */ /* 0x000fca00078e0204 */
[----:B--2---:R0:W-:Y:S01]  /*00f0*/  @!P0 STS [R5], R2 ;  /* 0x0000000205008388 */ /* 0x0041e20000000800 */
[----:B------:R-:W-:Y:S06]  /*0100*/  BAR.SYNC.DEFER_BLOCKING 0x0 ;  /* 0x0000000000007b1d */ /* 0x000fec0000010000 */
[----:B------:R-:W-:Y:S05]  /*0110*/  @P1 EXIT ;  /* 0x000000000000194d */ /* 0x000fea0003800000 */
[----:B------:R-:W1:Y:S01]  /*0120*/  S2UR UR5, SR_CgaCtaId ;  /* 0x00000000000579c3 */ /* 0x000e620000008800 */
[----:B------:R-:W-:Y:S01]  /*0130*/  UMOV UR4, 0x400 ;  /* 0x0000040000047882 */ /* 0x000fe20000000000 */
[----:B------:R-:W-:Y:S04]  /*0140*/  BSSY.RECONVERGENT B0, `(.L_x_0) ;  /* 0x000034c000007945 */ /* 0x000fe80003800200 */
[----:B------:R-:W-:Y:S01]  /*0150*/  BSSY.RELIABLE B1, `(.L_x_1) ;  /* 0x0000345000017945 */ /* 0x000fe20003800100 */
[----:B0-----:R-:W-:Y:S01]  /*0160*/  IMAD.MOV.U32 R2, RZ, RZ, RZ ;  /* 0x000000ffff027224 */ /* 0x001fe200078e00ff */
[----:B-1----:R-:W-:-:S09]  /*0170*/  ULEA UR4, UR5, UR4, 0x18 ;  /* 0x0000000405047291 */ /* 0x002fd2000f8ec0ff */
[----:B------:R-:W0:Y:S02]  /*0180*/  LDS.128 R4, [UR4] ;  /* 0x00000004ff047984 */ /* 0x000e240008000c00 */
[----:B0-----:R-:W-:-:S13]  /*0190*/  ISETP.GE.AND P0, PT, R0, R4, PT ;  /* 0x000000040000720c */ /* 0x001fda0003f06270 */
[----:B------:R-:W-:Y:S05]  /*01a0*/  @!P0 BRA `(.L_x_2) ;  /* 0x0000003000fc8947 */ /* 0x000fea0003800000 */
[----:B------:R-:W-:Y:S01]  /*01b0*/  ISETP.GE.AND P0, PT, R0, R5, PT ;  /* 0x000000050000720c */ /* 0x000fe20003f06270 */
[----:B------:R-:W-:-:S12]  /*01c0*/  IMAD.MOV.U32 R2, RZ, RZ, 0x1 ;  /* 0x00000001ff027424 */ /* 0x000fd800078e00ff */
[----:B------:R-:W-:Y:S05]  /*01d0*/  @!P0 BRA `(.L_x_2) ;  /* 0x0000003000f08947 */ /* 0x000fea0003800000 */
[----:B------:R-:W-:Y:S01]  /*01e0*/  ISETP.GE.AND P0, PT, R0, R6, PT ;  /* 0x000000060000720c */ /* 0x000fe20003f06270 */
[----:B------:R-:W-:-:S12]  /*01f0*/  IMAD.MOV.U32 R2, RZ, RZ, 0x2 ;  /* 0x00000002ff027424 */ /* 0x000fd800078e00ff */
[----:B------:R-:W-:Y:S05]  /*0200*/  @!P0 BRA `(.L_x_2) ;  /* 0x0000003000e48947 */ /* 0x000fea0003800000 */
[----:B------:R-:W-:Y:S01]  /*0210*/  ISETP.GE.AND P0, PT, R0, R7, PT ;  /* 0x000000070000720c */ /* 0x000fe20003f06270 */
[----:B------:R-:W-:-:S12]  /*0220*/  IMAD.MOV.U32 R2, RZ, RZ, 0x3 ;  /* 0x00000003ff027424 */ /* 0x000fd800078e00ff */
[----:B------:R-:W-:Y:S05]  /*0230*/  @!P0 BRA `(.L_x_2) ;  /* 0x0000003000d88947 */ /* 0x000fea0003800000 */
[----:B------:R-:W0:Y:S01]  /*0240*/  LDS.128 R4, [UR4+0x10] ;  /* 0x00001004ff047984 */ /* 0x000e220008000c00 */
[----:B------:R-:W-:Y:S01]  /*0250*/  IMAD.MOV.U32 R2, RZ, RZ, 0x4 ;  /* 0x00000004ff027424 */ /* 0x000fe200078e00ff */
        /* <DEDUP_REMOVED lines=406> */
[----:B------:R-:W-:-:S12]  /*1bc0*/  HFMA2 R2, -RZ, RZ, 0, 7.688999176025390625e-06 ;  /* 0x00000081ff027431 */ /* 0x000fd800000001ff */
        /* <DEDUP_REMOVED lines=212> */
[----:B------:R-:W-:Y:S02]  /*2910*/  ISETP.GE.AND P0, PT, R0, R7, PT ;  /* 0x000000070000720c */ /* 0x000fe40003f06270 */
[----:B------:R-:W-:-:S11]  /*2920*/  MOV R2, 0xc3 ;  /* 0x000000c300027802 */ /* 0x000fd60000000f00 */
        /* <DEDUP_REMOVED lines=195> */
[----:B------:R-:W-:Y:S05]  /*3560*/  @P0 BREAK.RELIABLE B1 ;  /* 0x0000000000010942 */ /* 0x000fea0003800100 */
[----:B------:R-:W-:Y:S05]  /*3570*/  @!P0 BRA `(.L_x_2) ;  /* 0x0000000000088947 */ /* 0x000fea0003800000 */
[----:B------:R-:W-:Y:S01]  /*3580*/  IMAD.MOV.U32 R5, RZ, RZ, RZ ;  /* 0x000000ffff057224 */ /* 0x000fe200078e00ff */
[----:B------:R-:W-:Y:S06]  /*3590*/  BRA `(.L_x_3) ;  /* 0x0000000000187947 */ /* 0x000fec0003800000 */
.L_x_2:
[----:B------:R-:W-:Y:S05]  /*35a0*/  BSYNC.RELIABLE B1 ;  /* 0x0000000000017941 */ /* 0x000fea0003800100 */
.L_x_1:
[----:B------:R-:W-:Y:S01]  /*35b0*/  ISETP.NE.AND P0, PT, R2, RZ, PT ;  /* 0x000000ff0200720c */ /* 0x000fe20003f05270 */
[----:B------:R-:W-:-:S12]  /*35c0*/  IMAD.MOV.U32 R5, RZ, RZ, R0 ;  /* 0x000000ffff057224 */ /* 0x000fd800078e0000 */
[----:B------:R-:W-:-:S05]  /*35d0*/  @P0 LEA R2, R2, UR4, 0x2 ;  /* 0x0000000402020c11 */ /* 0x000fca000f8e10ff */
[----:B------:R-:W0:Y:S02]  /*35e0*/  @P0 LDS R3, [R2+-0x4] ;  /* 0xfffffc0002030984 */ /* 0x000e240000000800 */
[----:B0-----:R-:W-:-:S07]  /*35f0*/  @P0 IMAD.IADD R5, R0, 0x1, -R3 ;  /* 0x0000000100050824 */ /* 0x001fce00078e0a03 */
.L_x_3:
[----:B------:R-:W-:Y:S05]  /*3600*/  BSYNC.RECONVERGENT B0 ;  /* 0x0000000000007941 */ /* 0x000fea0003800200 */
.L_x_0:
[----:B------:R-:W-:Y:S05]  /*3610*/  WARPSYNC.ALL ;  /* 0x0000000000007948 */ /* 0x000fea0003800000 */
[----:B------:R-:W0:Y:S02]  /*3620*/  LDC.64 R2, c[0x0][0x380] ;  /* 0x0000e000ff027b82 */ /* 0x000e240000000a00 */
[----:B0-----:R-:W-:-:S06]  /*3630*/  IMAD.WIDE R2, R0, 0x4, R2 ;  /* 0x0000000400027825 */ /* 0x001fcc00078e0202 */
[----:B------:R-:W-:Y:S06]  /*3640*/  BAR.SYNC.DEFER_BLOCKING 0x0 ;  /* 0x0000000000007b1d */ /* 0x000fec0000010000 */
[----:B------:R-:W-:Y:S01]  /*3650*/  STG.E desc[UR6][R2.64], R5 ;  /* 0x0000000502007986 */ /* 0x000fe2000c101906 */
[----:B------:R-:W-:Y:S05]  /*3660*/  EXIT ;  /* 0x000000000000794d */ /* 0x000fea0003800000 */
.L_x_4:
[----:B------:R-:W-:-:S00]  /*3670*/  BRA `(.L_x_4) ;  /* 0xfffffffc00fc7947 */ /* 0x000fc0000383ffff */
[----:B------:R-:W-:-:S00]  /*3680*/  NOP ;  /* 0x0000000000007918 */ /* 0x000fc00000000000 */
[----:B------:R-:W-:-:S00]  /*3690*/  NOP ;  /* 0x0000000000007918 */ /* 0x000fc00000000000 */
[----:B------:R-:W-:-:S00]  /*36a0*/  NOP ;  /* 0x0000000000007918 */ /* 0x000fc00000000000 */
[----:B------:R-:W-:-:S00]  /*36b0*/  NOP ;  /* 0x0000000000007918 */ /* 0x000fc00000000000 */
[----:B------:R-:W-:-:S00]  /*36c0*/  NOP ;  /* 0x0000000000007918 */ /* 0x000fc00000000000 */
[----:B------:R-:W-:-:S00]  /*36d0*/  NOP ;  /* 0x0000000000007918 */ /* 0x000fc00000000000 */
[----:B------:R-:W-:-:S00]  /*36e0*/  NOP ;  /* 0x0000000000007918 */ /* 0x000fc00000000000 */
[----:B------:R-:W-:-:S00]  /*36f0*/  NOP ;  /* 0x0000000000007918 */ /* 0x000fc00000000000 */
.L_x_5:


//--------------------- .nv.shared._Z6cumsumPiS_ii --------------------------
	.section	.nv.shared._Z6cumsumPiS_ii,"aw",@nobits
	.sectionflags	@""
	.align	4
.nv.shared._Z6cumsumPiS_ii:
	.zero		2048


//--------------------- .nv.shared.reserved.0     --------------------------
	.section	.nv.shared.reserved.0,"aw",@nobits
	.weak		__nv_reservedSMEM_offset_0_alias
	.size		__nv_reservedSMEM_offset_0_alias, 0, 64
	.other		__nv_reservedSMEM_offset_0_alias,@"STO_CUDA_RESERVED_SHARED STV_DEFAULT"
__nv_reservedSMEM_offset_0_alias:
	.zero		0
	.zero		64


//--------------------- .nv.constant0._Z6cumsumPiS_ii --------------------------
	.section	.nv.constant0._Z6cumsumPiS_ii,"a",@progbits
	.sectionflags	@""
	.align	4
.nv.constant0._Z6cumsumPiS_ii:
	.zero		920


//--------------------- SYMBOLS --------------------------

	.type		.nv.reservedSmem.offset0,@object
	.size		.nv.reservedSmem.offset0,0x4
	.type		.nv.reservedSmem.cap,@object
	.size		.nv.reservedSmem.cap,0x4
